	.headerflags	@"EF_CUDA_TEXMODE_UNIFIED EF_CUDA_64BIT_ADDRESS EF_CUDA_ACCELERATORS EF_CUDA_SM90 EF_CUDA_VIRTUAL_SM(EF_CUDA_SM90)"
	.elftype	@"ET_EXEC"


//--------------------- .nv.info                  --------------------------
	.section	.nv.info,"",@"SHT_CUDA_INFO"
	.align	4


	//----- nvinfo : EIATTR_REGCOUNT
	.align		4
        /*0000*/ 	.byte	0x04, 0x2f
        /*0002*/ 	.short	(.L_1 - .L_0)
	.align		4
.L_0:
        /*0004*/ 	.word	index@(triton_poi_fused__weight_norm_interface_1)
        /*0008*/ 	.word	0x0000000e


	//----- nvinfo : EIATTR_MIN_STACK_SIZE
	.align		4
.L_1:
        /*000c*/ 	.byte	0x04, 0x12
        /*000e*/ 	.short	(.L_3 - .L_2)
	.align		4
.L_2:
        /*0010*/ 	.word	index@(triton_poi_fused__weight_norm_interface_1)
        /*0014*/ 	.word	0x00000000


	//----- nvinfo : EIATTR_FRAME_SIZE
	.align		4
.L_3:
        /*0018*/ 	.byte	0x04, 0x11
        /*001a*/ 	.short	(.L_5 - .L_4)
	.align		4
.L_4:
        /*001c*/ 	.word	index@(triton_poi_fused__weight_norm_interface_1)
        /*0020*/ 	.word	0x00000000


	//----- nvinfo : EIATTR_MIN_STACK_SIZE
	.align		4
.L_5:
        /*0024*/ 	.byte	0x04, 0x12
        /*0026*/ 	.short	(.L_7 - .L_6)
	.align		4
.L_6:
        /*0028*/ 	.word	index@(triton_poi_fused__weight_norm_interface_1)
        /*002c*/ 	.word	0x00000000
.L_7:


//--------------------- .nv.info.triton_poi_fused__weight_norm_interface_1 --------------------------
	.section	.nv.info.triton_poi_fused__weight_norm_interface_1,"",@"SHT_CUDA_INFO"
	.sectionflags	@""
	.align	4


	//----- nvinfo : EIATTR_CUDA_API_VERSION
	.align		4
        /*0000*/ 	.byte	0x04, 0x37
        /*0002*/ 	.short	(.L_9 - .L_8)
.L_8:
        /*0004*/ 	.word	0x0000007c


	//----- nvinfo : EIATTR_KPARAM_INFO
	.align		4
.L_9:
        /*0008*/ 	.byte	0x04, 0x17
        /*000a*/ 	.short	(.L_11 - .L_10)
.L_10:
        /*000c*/ 	.word	0x00000000
        /*0010*/ 	.short	0x0004
        /*0012*/ 	.short	0x0020
        /*0014*/ 	.byte	0x00, 0xf0, 0x11, 0x00


	//----- nvinfo : EIATTR_KPARAM_INFO
	.align		4
.L_11:
        /*0018*/ 	.byte	0x04, 0x17
        /*001a*/ 	.short	(.L_13 - .L_12)
.L_12:
        /*001c*/ 	.word	0x00000000
        /*0020*/ 	.short	0x0003
        /*0022*/ 	.short	0x0018
        /*0024*/ 	.byte	0x00, 0xf4, 0x21, 0x00


	//----- nvinfo : EIATTR_KPARAM_INFO
	.align		4
.L_13:
        /*0028*/ 	.byte	0x04, 0x17
        /*002a*/ 	.short	(.L_15 - .L_14)
.L_14:
        /*002c*/ 	.word	0x00000000
        /*0030*/ 	.short	0x0002
        /*0032*/ 	.short	0x0010
        /*0034*/ 	.byte	0x00, 0xf4, 0x21, 0x00


	//----- nvinfo : EIATTR_KPARAM_INFO
	.align		4
.L_15:
        /*0038*/ 	.byte	0x04, 0x17
        /*003a*/ 	.short	(.L_17 - .L_16)
.L_16:
        /*003c*/ 	.word	0x00000000
        /*0040*/ 	.short	0x0001
        /*0042*/ 	.short	0x0008
        /*0044*/ 	.byte	0x00, 0xf4, 0x21, 0x00


	//----- nvinfo : EIATTR_KPARAM_INFO
	.align		4
.L_17:
        /*0048*/ 	.byte	0x04, 0x17
        /*004a*/ 	.short	(.L_19 - .L_18)
.L_18:
        /*004c*/ 	.word	0x00000000
        /*0050*/ 	.short	0x0000
        /*0052*/ 	.short	0x0000
        /*0054*/ 	.byte	0x00, 0xf4, 0x21, 0x00


	//----- nvinfo : EIATTR_SPARSE_MMA_MASK
	.align		4
.L_19:
        /*0058*/ 	.byte	0x03, 0x50
        /*005a*/ 	.short	0x0000


	//----- nvinfo : EIATTR_MAXREG_COUNT
	.align		4
        /*005c*/ 	.byte	0x03, 0x1b
        /*005e*/ 	.short	0x00ff


	//----- nvinfo : EIATTR_EXIT_INSTR_OFFSETS
	.align		4
        /*0060*/ 	.byte	0x04, 0x1c
        /*0062*/ 	.short	(.L_21 - .L_20)


	//   ....[0]....
.L_20:
        /*0064*/ 	.word	0x00000210


	//   ....[1]....
        /*0068*/ 	.word	0x00000230


	//----- nvinfo : EIATTR_REQNTID
	.align		4
.L_21:
        /*006c*/ 	.byte	0x04, 0x10
        /*006e*/ 	.short	(.L_23 - .L_22)
.L_22:
        /*0070*/ 	.word	0x00000080
        /*0074*/ 	.word	0x00000001
        /*0078*/ 	.word	0x00000001


	//----- nvinfo : EIATTR_CBANK_PARAM_SIZE
	.align		4
.L_23:
        /*007c*/ 	.byte	0x03, 0x19
        /*007e*/ 	.short	0x0024


	//----- nvinfo : EIATTR_PARAM_CBANK
	.align		4
        /*0080*/ 	.byte	0x04, 0x0a
        /*0082*/ 	.short	(.L_25 - .L_24)
	.align		4
.L_24:
        /*0084*/ 	.word	index@(.nv.constant0.triton_poi_fused__weight_norm_interface_1)
        /*0088*/ 	.short	0x0210
        /*008a*/ 	.short	0x0024


	//----- nvinfo : EIATTR_SW_WAR
	.align		4
.L_25:
        /*008c*/ 	.byte	0x04, 0x36
        /*008e*/ 	.short	(.L_27 - .L_26)
.L_26:
        /*0090*/ 	.word	0x00000008
.L_27:


//--------------------- .nv.callgraph             --------------------------
	.section	.nv.callgraph,"",@"SHT_CUDA_CALLGRAPH"
	.align	4
	.sectionentsize	8
	.align		4
        /*0000*/ 	.word	0x00000000
	.align		4
        /*0004*/ 	.word	0xffffffff
	.align		4
        /*0008*/ 	.word	0x00000000
	.align		4
        /*000c*/ 	.word	0xfffffffe
	.align		4
        /*0010*/ 	.word	0x00000000
	.align		4
        /*0014*/ 	.word	0xfffffffd
	.align		4
        /*0018*/ 	.word	0x00000000
	.align		4
        /*001c*/ 	.word	0xfffffffc


//--------------------- .text.triton_poi_fused__weight_norm_interface_1 --------------------------
	.section	.text.triton_poi_fused__weight_norm_interface_1,"ax",@progbits
	.align	128
        .global         triton_poi_fused__weight_norm_interface_1
        .type           triton_poi_fused__weight_norm_interface_1,@function
        .size           triton_poi_fused__weight_norm_interface_1,(.L_x_1 - triton_poi_fused__weight_norm_interface_1)
        .other          triton_poi_fused__weight_norm_interface_1,@"STO_CUDA_ENTRY STV_DEFAULT"
triton_poi_fused__weight_norm_interface_1:
.text.triton_poi_fused__weight_norm_interface_1:
[----:B------:R-:W0:Y:S02]  /*0000*/  LDC R1, c[0x0][0x28] ;  /* 0x00000a00ff017b82 */ /* 0x000e240000000800 */
[----:B------:R-:W1:Y:S01]  /*0010*/  S2R R0, SR_TID.X ;  /* 0x0000000000007919 */ /* 0x000e620000002100 */
[----:B------:R-:W2:Y:S01]  /*0020*/  LDC.64 R6, c[0x0][0x220] ;  /* 0x00008800ff067b82 */ /* 0x000ea20000000a00 */
[----:B------:R-:W-:Y:S01]  /*0030*/  HFMA2.MMA R8, -RZ, RZ, 0, 0 ;  /* 0x00000000ff087435 */ /* 0x000fe200000001ff */
[----:B------:R-:W-:Y:S01]  /*0040*/  ULDC.64 UR4, c[0x0][0x208] ;  /* 0x0000820000047ab9 */ /* 0x000fe20000000a00 */
[----:B------:R-:W3:Y:S05]  /*0050*/  S2R R9, SR_CTAID.X ;  /* 0x0000000000097919 */ /* 0x000eea0000002500 */
[----:B------:R-:W4:Y:S01]  /*0060*/  LDC.64 R4, c[0x0][0x218] ;  /* 0x00008600ff047b82 */ /* 0x000f220000000a00 */
[----:B-1----:R-:W-:-:S04]  /*0070*/  LOP3.LUT R0, R0, 0x7f, RZ, 0xc0, !PT ;  /* 0x0000007f00007812 */ /* 0x002fc800078ec0ff */
[----:B---3--:R-:W-:-:S04]  /*0080*/  LEA R9, R9, R0, 0x7 ;  /* 0x0000000009097211 */ /* 0x008fc800078e38ff */
[C---:B------:R-:W-:Y:S01]  /*0090*/  ISETP.GE.AND P2, PT, R9.reuse, 0xa0, PT ;  /* 0x000000a00900780c */ /* 0x040fe20003f46270 */
[----:B------:R-:W-:-:S05]  /*00a0*/  IMAD.HI R0, R9, 0x66666667, RZ ;  /* 0x6666666709007827 */ /* 0x000fca00078e02ff */
[----:B------:R-:W-:-:S04]  /*00b0*/  SHF.R.S32.HI R3, RZ, 0x1, R0 ;  /* 0x00000001ff037819 */ /* 0x000fc80000011400 */
[----:B------:R-:W-:Y:S02]  /*00c0*/  LEA.HI R11, R0, R3, RZ, 0x1 ;  /* 0x00000003000b7211 */ /* 0x000fe400078f08ff */
[----:B------:R-:W1:Y:S03]  /*00d0*/  LDC.64 R2, c[0x0][0x210] ;  /* 0x00008400ff027b82 */ /* 0x000e660000000a00 */
[----:B--2---:R-:W-:-:S05]  /*00e0*/  IMAD.WIDE R6, R11, 0x4, R6 ;  /* 0x000000040b067825 */ /* 0x004fca00078e0206 */
[----:B------:R2:W3:Y:S01]  /*00f0*/  @!P2 LDG.E.EL R8, desc[UR4][R6.64] ;  /* 0x000000040608a981 */ /* 0x0004e2000c2e1900 */
[----:B----4-:R-:W-:Y:S01]  /*0100*/  IMAD.WIDE R4, R11, 0x4, R4 ;  /* 0x000000040b047825 */ /* 0x010fe200078e0204 */
[----:B------:R-:W-:Y:S01]  /*0110*/  MOV R11, RZ ;  /* 0x000000ff000b7202 */ /* 0x000fe20000000f00 */
[----:B------:R-:W-:-:S05]  /*0120*/  HFMA2.MMA R0, -RZ, RZ, 0, 0 ;  /* 0x00000000ff007435 */ /* 0x000fca00000001ff */
[----:B------:R4:W5:Y:S01]  /*0130*/  @!P2 LDG.E.EL R11, desc[UR4][R4.64] ;  /* 0x00000004040ba981 */ /* 0x000962000c2e1900 */
[----:B--2---:R-:W4:Y:S01]  /*0140*/  LDC.64 R6, c[0x0][0x228] ;  /* 0x00008a00ff067b82 */ /* 0x004f220000000a00 */
[----:B-1----:R-:W-:-:S05]  /*0150*/  IMAD.WIDE R2, R9, 0x4, R2 ;  /* 0x0000000409027825 */ /* 0x002fca00078e0202 */
[----:B------:R-:W2:Y:S01]  /*0160*/  @!P2 LDG.E R0, desc[UR4][R2.64] ;  /* 0x000000040200a981 */ /* 0x000ea2000c1e1900 */
[----:B----4-:R-:W-:Y:S01]  /*0170*/  IMAD.WIDE R4, R9, 0x4, R6 ;  /* 0x0000000409047825 */ /* 0x010fe200078e0206 */
[C---:B---3--:R-:W-:Y:S02]  /*0180*/  FSETP.GT.AND P0, PT, |R8|.reuse, 8.50705917302346158658e+37, PT ;  /* 0x7e8000000800780b */ /* 0x048fe40003f04200 */
[----:B------:R-:W-:-:S11]  /*0190*/  FSETP.GEU.AND P1, PT, |R8|, 1.175494350822287508e-38, PT ;  /* 0x008000000800780b */ /* 0x000fd60003f2e200 */
[----:B------:R-:W-:Y:S01]  /*01a0*/  @P0 FMUL R8, R8, 0.25 ;  /* 0x3e80000008080820 */ /* 0x000fe20000400000 */
[----:B-----5:R-:W-:-:S03]  /*01b0*/  @P0 FMUL R11, R11, 0.25 ;  /* 0x3e8000000b0b0820 */ /* 0x020fc60000400000 */
[----:B------:R-:W-:Y:S01]  /*01c0*/  @!P1 FMUL R8, R8, 16777216 ;  /* 0x4b80000008089820 */ /* 0x000fe20000400000 */
[----:B------:R-:W-:-:S05]  /*01d0*/  @!P1 FMUL R11, R11, 16777216 ;  /* 0x4b8000000b0b9820 */ /* 0x000fca0000400000 */
[----:B------:R-:W1:Y:S02]  /*01e0*/  MUFU.RCP R8, R8 ;  /* 0x0000000800087308 */ /* 0x000e640000001000 */
[----:B-1----:R-:W-:-:S04]  /*01f0*/  FMUL R11, R8, R11 ;  /* 0x0000000b080b7220 */ /* 0x002fc80000400000 */
[----:B--2---:R-:W-:Y:S01]  /*0200*/  FMUL R11, R11, R0 ;  /* 0x000000000b0b7220 */ /* 0x004fe20000400000 */
[----:B------:R-:W-:Y:S06]  /*0210*/  @P2 EXIT ;  /* 0x000000000000294d */ /* 0x000fec0003800000 */
[----:B------:R-:W-:Y:S01]  /*0220*/  STG.E desc[UR4][R4.64], R11 ;  /* 0x0000000b04007986 */ /* 0x000fe2000c101904 */
[----:B------:R-:W-:Y:S05]  /*0230*/  EXIT ;  /* 0x000000000000794d */ /* 0x000fea0003800000 */
.L_x_0:
[----:B------:R-:W-:-:S00]  /*0240*/  BRA `(.L_x_0) ;  /* 0xfffffffc00fc7947 */ /* 0x000fc0000383ffff */
[----:B------:R-:W-:-:S00]  /*0250*/  NOP ;  /* 0x0000000000007918 */ /* 0x000fc00000000000 */
        /* <DEDUP_REMOVED lines=10> */
.L_x_1:


//--------------------- .nv.constant0.triton_poi_fused__weight_norm_interface_1 --------------------------
	.section	.nv.constant0.triton_poi_fused__weight_norm_interface_1,"a",@progbits
	.sectionflags	@""
	.align	4
.nv.constant0.triton_poi_fused__weight_norm_interface_1:
	.zero		564
